//
// Generated by NVIDIA NVVM Compiler
//
// Compiler Build ID: CL-36424714
// Cuda compilation tools, release 13.0, V13.0.88
// Based on NVVM 20.0.0
//

.version 9.0
.target sm_100
.address_size 64

	// .globl	_Z11calPositionPiPsS_

.visible .entry _Z11calPositionPiPsS_(
	.param .u64 .ptr .align 1 _Z11calPositionPiPsS__param_0,
	.param .u64 .ptr .align 1 _Z11calPositionPiPsS__param_1,
	.param .u64 .ptr .align 1 _Z11calPositionPiPsS__param_2
)
{
	.reg .pred 	%p<18>;
	.reg .b16 	%rs<3>;
	.reg .b32 	%r<65>;
	.reg .b64 	%rd<20>;

	ld.param.u64 	%rd4, [_Z11calPositionPiPsS__param_1];
	ld.param.u64 	%rd5, [_Z11calPositionPiPsS__param_2];
	cvta.to.global.u64 	%rd1, %rd5;
	mov.u32 	%r1, %ctaid.x;
	mov.b32 	%r55, 0;
	mov.u32 	%r2, %tid.x;
$L__BB0_1:
	mul.wide.u32 	%rd6, %r55, 4;
	add.s64 	%rd7, %rd1, %rd6;
	mov.b32 	%r32, 0;
	st.global.u32 	[%rd7], %r32;
	st.global.u32 	[%rd7+4], %r32;
	st.global.u32 	[%rd7+8], %r32;
	st.global.u32 	[%rd7+12], %r32;
	st.global.u32 	[%rd7+16], %r32;
	st.global.u32 	[%rd7+20], %r32;
	st.global.u32 	[%rd7+24], %r32;
	st.global.u32 	[%rd7+28], %r32;
	add.s32 	%r55, %r55, 8;
	setp.ne.s32 	%p1, %r55, 120;
	@%p1 bra 	$L__BB0_1;
	mul.lo.s32 	%r35, %r2, 12;
	mul.lo.s32 	%r36, %r2, 6;
	mad.lo.s32 	%r37, %r1, 60, %r36;
	cvta.to.global.u64 	%rd8, %rd4;
	mul.wide.u32 	%rd9, %r37, 2;
	add.s64 	%rd2, %rd8, %rd9;
	mad.lo.s32 	%r38, %r1, 120, %r35;
	or.b32  	%r5, %r38, 1;
	add.s64 	%rd3, %rd1, 16;
	mov.b32 	%r64, 1;
	mov.b32 	%r56, 0;
$L__BB0_3:
	mov.u32 	%r8, %r64;
	mul.wide.s32 	%rd10, %r56, 2;
	add.s64 	%rd11, %rd2, %rd10;
	ld.global.u16 	%rs1, [%rd11];
	setp.eq.s16 	%p2, %rs1, 0;
	selp.u32 	%r9, 1, 0, %p2;
	add.s32 	%r64, %r8, %r9;
	setp.ne.s16 	%p3, %rs1, 1;
	setp.ne.s32 	%p4, %r56, 5;
	and.pred  	%p5, %p4, %p3;
	@%p5 bra 	$L__BB0_18;
	setp.ne.s32 	%p6, %r56, 5;
	mov.b32 	%r58, 0;
	@%p6 bra 	$L__BB0_6;
	ld.global.u16 	%rs2, [%rd2+10];
	setp.eq.s16 	%p7, %rs2, 0;
	selp.s32 	%r58, -1, 0, %p7;
$L__BB0_6:
	add.s32 	%r13, %r58, %r64;
	setp.lt.s32 	%p8, %r13, 1;
	mov.b32 	%r64, 1;
	@%p8 bra 	$L__BB0_18;
	add.s32 	%r42, %r5, %r56;
	sub.s32 	%r14, %r42, %r13;
	add.s32 	%r43, %r8, %r58;
	add.s32 	%r44, %r43, %r9;
	add.s32 	%r45, %r44, -1;
	and.b32  	%r15, %r13, 7;
	setp.lt.u32 	%p9, %r45, 7;
	mov.b32 	%r62, 0;
	@%p9 bra 	$L__BB0_10;
	and.b32  	%r62, %r13, 2147483640;
	neg.s32 	%r60, %r62;
	mov.u32 	%r59, %r14;
$L__BB0_9:
	.pragma "nounroll";
	mul.wide.s32 	%rd12, %r59, 4;
	add.s64 	%rd13, %rd3, %rd12;
	st.global.u32 	[%rd13+-16], %r1;
	st.global.u32 	[%rd13+-12], %r1;
	st.global.u32 	[%rd13+-8], %r1;
	st.global.u32 	[%rd13+-4], %r1;
	st.global.u32 	[%rd13], %r1;
	st.global.u32 	[%rd13+4], %r1;
	st.global.u32 	[%rd13+8], %r1;
	st.global.u32 	[%rd13+12], %r1;
	st.global.u32 	[%rd13+16], %r2;
	add.s32 	%r60, %r60, 8;
	add.s32 	%r59, %r59, 8;
	setp.ne.s32 	%p10, %r60, 0;
	@%p10 bra 	$L__BB0_9;
$L__BB0_10:
	setp.eq.s32 	%p11, %r15, 0;
	@%p11 bra 	$L__BB0_18;
	and.b32  	%r24, %r13, 3;
	setp.lt.u32 	%p12, %r15, 4;
	@%p12 bra 	$L__BB0_13;
	add.s32 	%r48, %r14, %r62;
	mul.wide.s32 	%rd14, %r48, 4;
	add.s64 	%rd15, %rd1, %rd14;
	st.global.u32 	[%rd15], %r1;
	st.global.u32 	[%rd15+4], %r1;
	st.global.u32 	[%rd15+8], %r1;
	st.global.u32 	[%rd15+12], %r1;
	st.global.u32 	[%rd15+16], %r2;
	add.s32 	%r62, %r62, 4;
$L__BB0_13:
	setp.eq.s32 	%p13, %r24, 0;
	@%p13 bra 	$L__BB0_18;
	setp.eq.s32 	%p14, %r24, 1;
	@%p14 bra 	$L__BB0_16;
	add.s32 	%r50, %r14, %r62;
	mul.wide.s32 	%rd16, %r50, 4;
	add.s64 	%rd17, %rd1, %rd16;
	st.global.u32 	[%rd17], %r1;
	st.global.u32 	[%rd17+4], %r1;
	st.global.u32 	[%rd17+8], %r2;
	add.s32 	%r62, %r62, 2;
$L__BB0_16:
	and.b32  	%r52, %r13, 1;
	setp.eq.b32 	%p15, %r52, 1;
	not.pred 	%p16, %p15;
	@%p16 bra 	$L__BB0_18;
	add.s32 	%r54, %r14, %r62;
	mul.wide.s32 	%rd18, %r54, 4;
	add.s64 	%rd19, %rd1, %rd18;
	st.global.u32 	[%rd19], %r1;
	st.global.u32 	[%rd19+4], %r2;
$L__BB0_18:
	add.s32 	%r56, %r56, 1;
	setp.ne.s32 	%p17, %r56, 6;
	@%p17 bra 	$L__BB0_3;
	ret;

}


// ===== COMPILED SASS (sm_100) =====

	.target	sm_100

	.elftype	@"ET_EXEC"


//--------------------- .note.nv.tkinfo           --------------------------
	.section	.note.nv.tkinfo,"",@"SHT_NOTE"
	.sectionflags	@"SHF_NOTE_NV_TKINFO"
	.tkinfo
        /*0018*/ 	.word	0x00000002
        /*0030*/ 	.string	""
        /*0030*/ 	.string	"ptxas"
        /*0030*/ 	.string	"Cuda compilation tools, release 13.0, V13.0.88"
        /*0030*/ 	.string	"Build cuda_13.0.r13.0/compiler.36424714_0"
        /*0030*/ 	.string	"-arch sm_100 -m 64 "



//--------------------- .note.nv.cuinfo           --------------------------
	.section	.note.nv.cuinfo,"",@"SHT_NOTE"
	.sectionflags	@"SHF_NOTE_NV_CUINFO"
        /*0018*/ 	.short	0x0002
        /*001a*/ 	.short	0x0064
        /*001c*/ 	.short	0x0082
	.zero		2


//--------------------- .nv.info                  --------------------------
	.section	.nv.info,"",@"SHT_CUDA_INFO"
	.align	4


	//----- nvinfo : EIATTR_REGCOUNT
	.align		4
        /*0000*/ 	.byte	0x04, 0x2f
        /*0002*/ 	.short	(.L_1 - .L_0)
	.align		4
.L_0:
        /*0004*/ 	.word	index@(_Z11calPositionPiPsS_)
        /*0008*/ 	.word	0x00000012


	//----- nvinfo : EIATTR_FRAME_SIZE
	.align		4
.L_1:
        /*000c*/ 	.byte	0x04, 0x11
        /*000e*/ 	.short	(.L_3 - .L_2)
	.align		4
.L_2:
        /*0010*/ 	.word	index@(_Z11calPositionPiPsS_)
        /*0014*/ 	.word	0x00000000


	//----- nvinfo : EIATTR_MIN_STACK_SIZE
	.align		4
.L_3:
        /*0018*/ 	.byte	0x04, 0x12
        /*001a*/ 	.short	(.L_5 - .L_4)
	.align		4
.L_4:
        /*001c*/ 	.word	index@(_Z11calPositionPiPsS_)
        /*0020*/ 	.word	0x00000000
.L_5:


//--------------------- .nv.compat                --------------------------
	.section	.nv.compat,"",@"SHT_CUDA_COMPAT_INFO"
	.align	4
        /*0000*/ 	.byte	0x02, 0x09, 0x00, 0x00, 0x02, 0x02, 0x01, 0x00, 0x02, 0x05, 0x05, 0x00, 0x03, 0x07, 0x01, 0x01
        /*0010*/ 	.byte	0x02, 0x03, 0x00, 0x00, 0x02, 0x06, 0x01, 0x00, 0x04, 0x0b, 0x08, 0x00, 0x09, 0x00, 0x00, 0x00
        /*0020*/ 	.byte	0x00, 0x00, 0x00, 0x00


//--------------------- .nv.info._Z11calPositionPiPsS_ --------------------------
	.section	.nv.info._Z11calPositionPiPsS_,"",@"SHT_CUDA_INFO"
	.sectionflags	@""
	.align	4


	//----- nvinfo : EIATTR_CUDA_API_VERSION
	.align		4
        /*0000*/ 	.byte	0x04, 0x37
        /*0002*/ 	.short	(.L_7 - .L_6)
.L_6:
        /*0004*/ 	.word	0x00000082


	//----- nvinfo : EIATTR_KPARAM_INFO
	.align		4
.L_7:
        /*0008*/ 	.byte	0x04, 0x17
        /*000a*/ 	.short	(.L_9 - .L_8)
.L_8:
        /*000c*/ 	.word	0x00000000
        /*0010*/ 	.short	0x0002
        /*0012*/ 	.short	0x0010
        /*0014*/ 	.byte	0x00, 0xf5, 0x21, 0x00


	//----- nvinfo : EIATTR_KPARAM_INFO
	.align		4
.L_9:
        /*0018*/ 	.byte	0x04, 0x17
        /*001a*/ 	.short	(.L_11 - .L_10)
.L_10:
        /*001c*/ 	.word	0x00000000
        /*0020*/ 	.short	0x0001
        /*0022*/ 	.short	0x0008
        /*0024*/ 	.byte	0x00, 0xf5, 0x21, 0x00


	//----- nvinfo : EIATTR_KPARAM_INFO
	.align		4
.L_11:
        /*0028*/ 	.byte	0x04, 0x17
        /*002a*/ 	.short	(.L_13 - .L_12)
.L_12:
        /*002c*/ 	.word	0x00000000
        /*0030*/ 	.short	0x0000
        /*0032*/ 	.short	0x0000
        /*0034*/ 	.byte	0x00, 0xf5, 0x21, 0x00


	//----- nvinfo : EIATTR_SPARSE_MMA_MASK
	.align		4
.L_13:
        /*0038*/ 	.byte	0x03, 0x50
        /*003a*/ 	.short	0x0000


	//----- nvinfo : EIATTR_MAXREG_COUNT
	.align		4
        /*003c*/ 	.byte	0x03, 0x1b
        /*003e*/ 	.short	0x00ff


	//----- nvinfo : EIATTR_MERCURY_ISA_VERSION
	.align		4
        /*0040*/ 	.byte	0x03, 0x5f
        /*0042*/ 	.short	0x0101


	//----- nvinfo : EIATTR_VRC_CTA_INIT_COUNT
	.align		4
        /*0044*/ 	.byte	0x02, 0x4a
	.zero		1
	.zero		1


	//----- nvinfo : EIATTR_EXIT_INSTR_OFFSETS
	.align		4
        /*0048*/ 	.byte	0x04, 0x1c
        /*004a*/ 	.short	(.L_15 - .L_14)


	//   ....[0]....
.L_14:
        /*004c*/ 	.word	0x00000df0


	//----- nvinfo : EIATTR_CRS_STACK_SIZE
	.align		4
.L_15:
        /*0050*/ 	.byte	0x04, 0x1e
        /*0052*/ 	.short	(.L_17 - .L_16)
.L_16:
        /*0054*/ 	.word	0x00000000


	//----- nvinfo : EIATTR_CBANK_PARAM_SIZE
	.align		4
.L_17:
        /*0058*/ 	.byte	0x03, 0x19
        /*005a*/ 	.short	0x0018


	//----- nvinfo : EIATTR_PARAM_CBANK
	.align		4
        /*005c*/ 	.byte	0x04, 0x0a
        /*005e*/ 	.short	(.L_19 - .L_18)
	.align		4
.L_18:
        /*0060*/ 	.word	index@(.nv.constant0._Z11calPositionPiPsS_)
        /*0064*/ 	.short	0x0380
        /*0066*/ 	.short	0x0018


	//----- nvinfo : EIATTR_SW_WAR
	.align		4
.L_19:
        /*0068*/ 	.byte	0x04, 0x36
        /*006a*/ 	.short	(.L_21 - .L_20)
.L_20:
        /*006c*/ 	.word	0x00000008
.L_21:


//--------------------- .nv.callgraph             --------------------------
	.section	.nv.callgraph,"",@"SHT_CUDA_CALLGRAPH"
	.align	4
	.sectionentsize	8
	.align		4
        /*0000*/ 	.word	0x00000000
	.align		4
        /*0004*/ 	.word	0xffffffff
	.align		4
        /*0008*/ 	.word	0x00000000
	.align		4
        /*000c*/ 	.word	0xfffffffe
	.align		4
        /*0010*/ 	.word	0x00000000
	.align		4
        /*0014*/ 	.word	0xfffffffd
	.align		4
        /*0018*/ 	.word	0x00000000
	.align		4
        /*001c*/ 	.word	0xfffffffc


//--------------------- .text._Z11calPositionPiPsS_ --------------------------
	.section	.text._Z11calPositionPiPsS_,"ax",@progbits
	.align	128
        .global         _Z11calPositionPiPsS_
        .type           _Z11calPositionPiPsS_,@function
        .size           _Z11calPositionPiPsS_,(.L_x_10 - _Z11calPositionPiPsS_)
        .other          _Z11calPositionPiPsS_,@"STO_CUDA_ENTRY STV_DEFAULT"
_Z11calPositionPiPsS_:
.text._Z11calPositionPiPsS_:
[----:B------:R-:W-:Y:S08]  /*0000*/  LDC R1, c[0x0][0x37c] ;  /* 0x0000df00ff017b82 */ /* 0x000ff00000000800 */
[----:B------:R-:W0:Y:S01]  /*0010*/  LDC.64 R8, c[0x0][0x390] ;  /* 0x0000e400ff087b82 */ /* 0x000e220000000a00 */
[----:B------:R-:W1:Y:S01]  /*0020*/  S2R R0, SR_CTAID.X ;  /* 0x0000000000007919 */ /* 0x000e620000002500 */
[----:B------:R-:W0:Y:S01]  /*0030*/  LDCU.64 UR6, c[0x0][0x358] ;  /* 0x00006b00ff0677ac */ /* 0x000e220008000a00 */
[----:B------:R-:W-:Y:S01]  /*0040*/  IMAD.MOV.U32 R11, RZ, RZ, 0xc ;  /* 0x0000000cff0b7424 */ /* 0x000fe200078e00ff */
[----:B------:R-:W1:Y:S01]  /*0050*/  S2R R5, SR_TID.X ;  /* 0x0000000000057919 */ /* 0x000e620000002100 */
[----:B------:R-:W2:Y:S03]  /*0060*/  LDCU.64 UR4, c[0x0][0x390] ;  /* 0x00007200ff0477ac */ /* 0x000ea60008000a00 */
[----:B------:R-:W3:Y:S08]  /*0070*/  LDC.64 R2, c[0x0][0x390] ;  /* 0x0000e400ff027b82 */ /* 0x000ef00000000a00 */
[----:B------:R-:W4:Y:S01]  /*0080*/  LDC.64 R6, c[0x0][0x388] ;  /* 0x0000e200ff067b82 */ /* 0x000f220000000a00 */
[----:B0-----:R-:W-:Y:S01]  /*0090*/  STG.E desc[UR6][R8.64], RZ ;  /* 0x000000ff08007986 */ /* 0x001fe2000c101906 */
[----:B--2---:R-:W-:-:S04]  /*00a0*/  UIADD3 UR4, UP0, UPT, UR4, 0x10, URZ ;  /* 0x0000001004047890 */ /* 0x004fc8000ff1e0ff */
[----:B------:R-:W-:Y:S01]  /*00b0*/  UIADD3.X UR5, UPT, UPT, URZ, UR5, URZ, UP0, !UPT ;  /* 0x00000005ff057290 */ /* 0x000fe200087fe4ff */
[----:B---3--:R-:W-:Y:S04]  /*00c0*/  STG.E desc[UR6][R2.64+0x4], RZ ;  /* 0x000004ff02007986 */ /* 0x008fe8000c101906 */
[----:B------:R-:W-:Y:S01]  /*00d0*/  STG.E desc[UR6][R2.64+0x8], RZ ;  /* 0x000008ff02007986 */ /* 0x000fe2000c101906 */
[----:B-1----:R-:W-:-:S03]  /*00e0*/  IMAD R4, R0, 0xa, R5 ;  /* 0x0000000a00047824 */ /* 0x002fc600078e0205 */
[----:B------:R-:W-:Y:S04]  /*00f0*/  STG.E desc[UR6][R2.64+0xc], RZ ;  /* 0x00000cff02007986 */ /* 0x000fe8000c101906 */
[----:B------:R-:W-:Y:S04]  /*0100*/  STG.E desc[UR6][R2.64+0x10], RZ ;  /* 0x000010ff02007986 */ /* 0x000fe8000c101906 */
[----:B------:R-:W-:Y:S04]  /*0110*/  STG.E desc[UR6][R2.64+0x14], RZ ;  /* 0x000014ff02007986 */ /* 0x000fe8000c101906 */
[----:B------:R-:W-:Y:S04]  /*0120*/  STG.E desc[UR6][R2.64+0x18], RZ ;  /* 0x000018ff02007986 */ /* 0x000fe8000c101906 */
[----:B------:R0:W-:Y:S04]  /*0130*/  STG.E desc[UR6][R2.64+0x1c], RZ ;  /* 0x00001cff02007986 */ /* 0x0001e8000c101906 */
[----:B------:R1:W-:Y:S04]  /*0140*/  STG.E desc[UR6][R8.64+0x20], RZ ;  /* 0x000020ff08007986 */ /* 0x0003e8000c101906 */
[----:B------:R1:W-:Y:S01]  /*0150*/  STG.E desc[UR6][R8.64+0x24], RZ ;  /* 0x000024ff08007986 */ /* 0x0003e2000c101906 */
[----:B0-----:R-:W-:-:S03]  /*0160*/  IMAD R3, R4, 0x6, RZ ;  /* 0x0000000604037824 */ /* 0x001fc600078e02ff */
[----:B------:R1:W-:Y:S01]  /*0170*/  STG.E desc[UR6][R8.64+0x28], RZ ;  /* 0x000028ff08007986 */ /* 0x0003e2000c101906 */
[----:B------:R-:W-:Y:S02]  /*0180*/  IMAD R4, R4, R11, 0x1 ;  /* 0x0000000104047424 */ /* 0x000fe400078e020b */
[----:B----4-:R-:W-:Y:S01]  /*0190*/  IMAD.WIDE.U32 R2, R3, 0x2, R6 ;  /* 0x0000000203027825 */ /* 0x010fe200078e0006 */
[----:B------:R1:W-:Y:S03]  /*01a0*/  STG.E desc[UR6][R8.64+0x2c], RZ ;  /* 0x00002cff08007986 */ /* 0x0003e6000c101906 */
[----:B------:R-:W-:Y:S01]  /*01b0*/  IMAD.MOV.U32 R6, RZ, RZ, 0x1 ;  /* 0x00000001ff067424 */ /* 0x000fe200078e00ff */
[----:B------:R1:W-:Y:S01]  /*01c0*/  STG.E desc[UR6][R8.64+0x30], RZ ;  /* 0x000030ff08007986 */ /* 0x0003e2000c101906 */
[----:B------:R-:W-:-:S03]  /*01d0*/  IMAD.MOV.U32 R7, RZ, RZ, RZ ;  /* 0x000000ffff077224 */ /* 0x000fc600078e00ff */
[----:B------:R1:W-:Y:S04]  /*01e0*/  STG.E desc[UR6][R8.64+0x34], RZ ;  /* 0x000034ff08007986 */ /* 0x0003e8000c101906 */
        /* <DEDUP_REMOVED lines=105> */
[----:B------:R1:W-:Y:S02]  /*0880*/  STG.E desc[UR6][R8.64+0x1dc], RZ ;  /* 0x0001dcff08007986 */ /* 0x0003e4000c101906 */
.L_x_8:
[----:B012---:R-:W-:-:S06]  /*0890*/  IMAD.WIDE R8, R7, 0x2, R2 ;  /* 0x0000000207087825 */ /* 0x007fcc00078e0202 */
[----:B------:R-:W2:Y:S01]  /*08a0*/  LDG.E.U16 R8, desc[UR6][R8.64] ;  /* 0x0000000608087981 */ /* 0x000ea2000c1e1500 */
[----:B------:R-:W-:Y:S01]  /*08b0*/  ISETP.NE.AND P2, PT, R7, 0x5, PT ;  /* 0x000000050700780c */ /* 0x000fe20003f45270 */
[----:B------:R-:W-:Y:S01]  /*08c0*/  BSSY.RECONVERGENT B0, `(.L_x_0) ;  /* 0x000004f000007945 */ /* 0x000fe20003800200 */
[C---:B--2---:R-:W-:Y:S02]  /*08d0*/  PRMT R10, R8.reuse, 0x9910, RZ ;  /* 0x00009910080a7816 */ /* 0x044fe400000000ff */
[----:B------:R-:W-:Y:S02]  /*08e0*/  ISETP.NE.AND P1, PT, R8, RZ, PT ;  /* 0x000000ff0800720c */ /* 0x000fe40003f25270 */
[----:B------:R-:W-:Y:S01]  /*08f0*/  ISETP.NE.AND P0, PT, R10, 0x1, PT ;  /* 0x000000010a00780c */ /* 0x000fe20003f05270 */
[----:B------:R-:W-:Y:S01]  /*0900*/  IMAD.MOV.U32 R10, RZ, RZ, R6 ;  /* 0x000000ffff0a7224 */ /* 0x000fe200078e0006 */
[----:B------:R-:W-:-:S04]  /*0910*/  SEL R11, RZ, 0x1, P1 ;  /* 0x00000001ff0b7807 */ /* 0x000fc80000800000 */
[----:B------:R-:W-:-:S07]  /*0920*/  IADD3 R6, PT, PT, R11, R6, RZ ;  /* 0x000000060b067210 */ /* 0x000fce0007ffe0ff */
[----:B------:R-:W-:Y:S05]  /*0930*/  @P0 BRA P2, `(.L_x_1) ;  /* 0x00000004001c0947 */ /* 0x000fea0001000000 */
[----:B------:R-:W-:Y:S01]  /*0940*/  ISETP.NE.AND P0, PT, R7, 0x5, PT ;  /* 0x000000050700780c */ /* 0x000fe20003f05270 */
[----:B------:R-:W-:-:S12]  /*0950*/  IMAD.MOV.U32 R9, RZ, RZ, RZ ;  /* 0x000000ffff097224 */ /* 0x000fd800078e00ff */
[----:B------:R-:W-:Y:S05]  /*0960*/  @P0 BRA `(.L_x_2) ;  /* 0x00000000000c0947 */ /* 0x000fea0003800000 */
[----:B------:R-:W2:Y:S02]  /*0970*/  LDG.E.U16 R8, desc[UR6][R2.64+0xa] ;  /* 0x00000a0602087981 */ /* 0x000ea4000c1e1500 */
[----:B--2---:R-:W-:-:S04]  /*0980*/  ISETP.NE.AND P0, PT, R8, RZ, PT ;  /* 0x000000ff0800720c */ /* 0x004fc80003f05270 */
[----:B------:R-:W-:-:S09]  /*0990*/  SEL R9, RZ, 0xffffffff, P0 ;  /* 0xffffffffff097807 */ /* 0x000fd20000000000 */
.L_x_2:
[----:B------:R-:W-:Y:S02]  /*09a0*/  IMAD.IADD R12, R6, 0x1, R9 ;  /* 0x00000001060c7824 */ /* 0x000fe400078e0209 */
[----:B------:R-:W-:-:S03]  /*09b0*/  IMAD.MOV.U32 R6, RZ, RZ, 0x1 ;  /* 0x00000001ff067424 */ /* 0x000fc600078e00ff */
[----:B------:R-:W-:-:S13]  /*09c0*/  ISETP.GE.AND P0, PT, R12, 0x1, PT ;  /* 0x000000010c00780c */ /* 0x000fda0003f06270 */
[----:B------:R-:W-:Y:S05]  /*09d0*/  @!P0 BRA `(.L_x_1) ;  /* 0x0000000000f48947 */ /* 0x000fea0003800000 */
[----:B------:R-:W-:Y:S01]  /*09e0*/  IADD3 R9, PT, PT, R11, R10, R9 ;  /* 0x0000000a0b097210 */ /* 0x000fe20007ffe009 */
[----:B------:R-:W-:Y:S01]  /*09f0*/  BSSY.RECONVERGENT B1, `(.L_x_3) ;  /* 0x000001b000017945 */ /* 0x000fe20003800200 */
[----:B------:R-:W-:Y:S01]  /*0a00*/  LOP3.LUT R14, R12, 0x7, RZ, 0xc0, !PT ;  /* 0x000000070c0e7812 */ /* 0x000fe200078ec0ff */
[----:B------:R-:W-:Y:S01]  /*0a10*/  IMAD.MOV.U32 R10, RZ, RZ, RZ ;  /* 0x000000ffff0a7224 */ /* 0x000fe200078e00ff */
[----:B------:R-:W-:Y:S02]  /*0a20*/  IADD3 R9, PT, PT, R9, -0x1, RZ ;  /* 0xffffffff09097810 */ /* 0x000fe40007ffe0ff */
[----:B------:R-:W-:Y:S02]  /*0a30*/  ISETP.NE.AND P1, PT, R14, RZ, PT ;  /* 0x000000ff0e00720c */ /* 0x000fe40003f25270 */
[----:B------:R-:W-:Y:S02]  /*0a40*/  ISETP.GE.U32.AND P0, PT, R9, 0x7, PT ;  /* 0x000000070900780c */ /* 0x000fe40003f06070 */
[----:B------:R-:W-:-:S11]  /*0a50*/  IADD3 R15, PT, PT, -R12, R4, R7 ;  /* 0x000000040c0f7210 */ /* 0x000fd60007ffe107 */
[----:B------:R-:W-:Y:S05]  /*0a60*/  @!P0 BRA `(.L_x_4) ;  /* 0x00000000004c8947 */ /* 0x000fea0003800000 */
[----:B------:R-:W-:Y:S01]  /*0a70*/  LOP3.LUT R10, R12, 0x7ffffff8, RZ, 0xc0, !PT ;  /* 0x7ffffff80c0a7812 */ /* 0x000fe200078ec0ff */
[----:B------:R-:W-:-:S04]  /*0a80*/  IMAD.MOV.U32 R13, RZ, RZ, R15 ;  /* 0x000000ffff0d7224 */ /* 0x000fc800078e000f */
[----:B------:R-:W-:-:S07]  /*0a90*/  IMAD.MOV R11, RZ, RZ, -R10 ;  /* 0x000000ffff0b7224 */ /* 0x000fce00078e0a0a */
.L_x_5:
[----:B0-----:R-:W-:Y:S01]  /*0aa0*/  MOV R8, UR4 ;  /* 0x0000000400087c02 */ /* 0x001fe20008000f00 */
[----:B------:R-:W-:Y:S02]  /*0ab0*/  IMAD.U32 R9, RZ, RZ, UR5 ;  /* 0x00000005ff097e24 */ /* 0x000fe4000f8e00ff */
[----:B------:R-:W-:Y:S02]  /*0ac0*/  VIADD R11, R11, 0x8 ;  /* 0x000000080b0b7836 */ /* 0x000fe40000000000 */
[----:B------:R-:W-:-:S03]  /*0ad0*/  IMAD.WIDE R8, R13, 0x4, R8 ;  /* 0x000000040d087825 */ /* 0x000fc600078e0208 */
[----:B------:R-:W-:Y:S01]  /*0ae0*/  ISETP.NE.AND P0, PT, R11, RZ, PT ;  /* 0x000000ff0b00720c */ /* 0x000fe20003f05270 */
[----:B------:R-:W-:Y:S01]  /*0af0*/  VIADD R13, R13, 0x8 ;  /* 0x000000080d0d7836 */ /* 0x000fe20000000000 */
[----:B------:R0:W-:Y:S04]  /*0b00*/  STG.E desc[UR6][R8.64+-0x10], R0 ;  /* 0xfffff00008007986 */ /* 0x0001e8000c101906 */
[----:B------:R0:W-:Y:S04]  /*0b10*/  STG.E desc[UR6][R8.64+-0xc], R0 ;  /* 0xfffff40008007986 */ /* 0x0001e8000c101906 */
[----:B------:R0:W-:Y:S04]  /*0b20*/  STG.E desc[UR6][R8.64+-0x8], R0 ;  /* 0xfffff80008007986 */ /* 0x0001e8000c101906 */
[----:B------:R0:W-:Y:S04]  /*0b30*/  STG.E desc[UR6][R8.64+-0x4], R0 ;  /* 0xfffffc0008007986 */ /* 0x0001e8000c101906 */
[----:B------:R0:W-:Y:S04]  /*0b40*/  STG.E desc[UR6][R8.64], R0 ;  /* 0x0000000008007986 */ /* 0x0001e8000c101906 */
[----:B------:R0:W-:Y:S04]  /*0b50*/  STG.E desc[UR6][R8.64+0x4], R0 ;  /* 0x0000040008007986 */ /* 0x0001e8000c101906 */
[----:B------:R0:W-:Y:S04]  /*0b60*/  STG.E desc[UR6][R8.64+0x8], R0 ;  /* 0x0000080008007986 */ /* 0x0001e8000c101906 */
[----:B------:R0:W-:Y:S04]  /*0b70*/  STG.E desc[UR6][R8.64+0xc], R0 ;  /* 0x00000c0008007986 */ /* 0x0001e8000c101906 */
[----:B------:R0:W-:Y:S01]  /*0b80*/  STG.E desc[UR6][R8.64+0x10], R5 ;  /* 0x0000100508007986 */ /* 0x0001e2000c101906 */
[----:B------:R-:W-:Y:S05]  /*0b90*/  @P0 BRA `(.L_x_5) ;  /* 0xfffffffc00c00947 */ /* 0x000fea000383ffff */
.L_x_4:
[----:B------:R-:W-:Y:S05]  /*0ba0*/  BSYNC.RECONVERGENT B1 ;  /* 0x0000000000017941 */ /* 0x000fea0003800200 */
.L_x_3:
[----:B------:R-:W-:Y:S05]  /*0bb0*/  @!P1 BRA `(.L_x_1) ;  /* 0x00000000007c9947 */ /* 0x000fea0003800000 */
[----:B------:R-:W-:Y:S01]  /*0bc0*/  ISETP.GE.U32.AND P0, PT, R14, 0x4, PT ;  /* 0x000000040e00780c */ /* 0x000fe20003f06070 */
[----:B------:R-:W-:Y:S01]  /*0bd0*/  BSSY.RECONVERGENT B1, `(.L_x_6) ;  /* 0x000000d000017945 */ /* 0x000fe20003800200 */
[----:B------:R-:W-:-:S04]  /*0be0*/  LOP3.LUT R13, R12, 0x3, RZ, 0xc0, !PT ;  /* 0x000000030c0d7812 */ /* 0x000fc800078ec0ff */
[----:B------:R-:W-:-:S07]  /*0bf0*/  ISETP.NE.AND P1, PT, R13, RZ, PT ;  /* 0x000000ff0d00720c */ /* 0x000fce0003f25270 */
[----:B------:R-:W-:Y:S06]  /*0c00*/  @!P0 BRA `(.L_x_7) ;  /* 0x0000000000248947 */ /* 0x000fec0003800000 */
[----:B0-----:R-:W0:Y:S01]  /*0c10*/  LDC.64 R8, c[0x0][0x390] ;  /* 0x0000e400ff087b82 */ /* 0x001e220000000a00 */
[----:B------:R-:W-:Y:S01]  /*0c20*/  IADD3 R11, PT, PT, R15, R10, RZ ;  /* 0x0000000a0f0b7210 */ /* 0x000fe20007ffe0ff */
[----:B------:R-:W-:-:S04]  /*0c30*/  VIADD R10, R10, 0x4 ;  /* 0x000000040a0a7836 */ /* 0x000fc80000000000 */
[----:B0-----:R-:W-:-:S05]  /*0c40*/  IMAD.WIDE R8, R11, 0x4, R8 ;  /* 0x000000040b087825 */ /* 0x001fca00078e0208 */
[----:B------:R1:W-:Y:S04]  /*0c50*/  STG.E desc[UR6][R8.64], R0 ;  /* 0x0000000008007986 */ /* 0x0003e8000c101906 */
[----:B------:R1:W-:Y:S04]  /*0c60*/  STG.E desc[UR6][R8.64+0x4], R0 ;  /* 0x0000040008007986 */ /* 0x0003e8000c101906 */
[----:B------:R1:W-:Y:S04]  /*0c70*/  STG.E desc[UR6][R8.64+0x8], R0 ;  /* 0x0000080008007986 */ /* 0x0003e8000c101906 */
[----:B------:R1:W-:Y:S04]  /*0c80*/  STG.E desc[UR6][R8.64+0xc], R0 ;  /* 0x00000c0008007986 */ /* 0x0003e8000c101906 */
[----:B------:R1:W-:Y:S02]  /*0c90*/  STG.E desc[UR6][R8.64+0x10], R5 ;  /* 0x0000100508007986 */ /* 0x0003e4000c101906 */
.L_x_7:
[----:B------:R-:W-:Y:S05]  /*0ca0*/  BSYNC.RECONVERGENT B1 ;  /* 0x0000000000017941 */ /* 0x000fea0003800200 */
.L_x_6:
[----:B------:R-:W-:Y:S05]  /*0cb0*/  @!P1 BRA `(.L_x_1) ;  /* 0x00000000003c9947 */ /* 0x000fea0003800000 */
[----:B01----:R-:W-:Y:S02]  /*0cc0*/  LOP3.LUT R8, R12, 0x1, RZ, 0xc0, !PT ;  /* 0x000000010c087812 */ /* 0x003fe400078ec0ff */
[----:B------:R-:W-:Y:S02]  /*0cd0*/  ISETP.NE.AND P0, PT, R13, 0x1, PT ;  /* 0x000000010d00780c */ /* 0x000fe40003f05270 */
[----:B------:R-:W-:-:S11]  /*0ce0*/  ISETP.NE.U32.AND P1, PT, R8, 0x1, PT ;  /* 0x000000010800780c */ /* 0x000fd60003f25070 */
[----:B------:R-:W0:Y:S01]  /*0cf0*/  @P0 LDC.64 R8, c[0x0][0x390] ;  /* 0x0000e400ff080b82 */ /* 0x000e220000000a00 */
[----:B------:R-:W-:Y:S02]  /*0d00*/  @P0 IMAD.IADD R11, R15, 0x1, R10 ;  /* 0x000000010f0b0824 */ /* 0x000fe400078e020a */
[----:B------:R-:W-:-:S05]  /*0d10*/  @P0 VIADD R10, R10, 0x2 ;  /* 0x000000020a0a0836 */ /* 0x000fca0000000000 */
[----:B------:R-:W1:Y:S01]  /*0d20*/  @!P1 LDC.64 R12, c[0x0][0x390] ;  /* 0x0000e400ff0c9b82 */ /* 0x000e620000000a00 */
[----:B------:R-:W-:Y:S01]  /*0d30*/  @!P1 IADD3 R15, PT, PT, R15, R10, RZ ;  /* 0x0000000a0f0f9210 */ /* 0x000fe20007ffe0ff */
[----:B0-----:R-:W-:-:S05]  /*0d40*/  @P0 IMAD.WIDE R10, R11, 0x4, R8 ;  /* 0x000000040b0a0825 */ /* 0x001fca00078e0208 */
[----:B------:R2:W-:Y:S01]  /*0d50*/  @P0 STG.E desc[UR6][R10.64], R0 ;  /* 0x000000000a000986 */ /* 0x0005e2000c101906 */
[----:B-1----:R-:W-:-:S03]  /*0d60*/  @!P1 IMAD.WIDE R8, R15, 0x4, R12 ;  /* 0x000000040f089825 */ /* 0x002fc600078e020c */
[----:B------:R2:W-:Y:S04]  /*0d70*/  @P0 STG.E desc[UR6][R10.64+0x4], R0 ;  /* 0x000004000a000986 */ /* 0x0005e8000c101906 */
[----:B------:R2:W-:Y:S04]  /*0d80*/  @P0 STG.E desc[UR6][R10.64+0x8], R5 ;  /* 0x000008050a000986 */ /* 0x0005e8000c101906 */
[----:B------:R2:W-:Y:S04]  /*0d90*/  @!P1 STG.E desc[UR6][R8.64], R0 ;  /* 0x0000000008009986 */ /* 0x0005e8000c101906 */
[----:B------:R2:W-:Y:S02]  /*0da0*/  @!P1 STG.E desc[UR6][R8.64+0x4], R5 ;  /* 0x0000040508009986 */ /* 0x0005e4000c101906 */
.L_x_1:
[----:B------:R-:W-:Y:S05]  /*0db0*/  BSYNC.RECONVERGENT B0 ;  /* 0x0000000000007941 */ /* 0x000fea0003800200 */
.L_x_0:
[----:B------:R-:W-:-:S05]  /*0dc0*/  VIADD R7, R7, 0x1 ;  /* 0x0000000107077836 */ /* 0x000fca0000000000 */
[----:B------:R-:W-:-:S13]  /*0dd0*/  ISETP.NE.AND P0, PT, R7, 0x6, PT ;  /* 0x000000060700780c */ /* 0x000fda0003f05270 */
[----:B------:R-:W-:Y:S05]  /*0de0*/  @P0 BRA `(.L_x_8) ;  /* 0xfffffff800a80947 */ /* 0x000fea000383ffff */
[----:B------:R-:W-:Y:S05]  /*0df0*/  EXIT ;  /* 0x000000000000794d */ /* 0x000fea0003800000 */
.L_x_9:
[----:B------:R-:W-:-:S00]  /*0e00*/  BRA `(.L_x_9) ;  /* 0xfffffffc00fc7947 */ /* 0x000fc0000383ffff */
[----:B------:R-:W-:-:S00]  /*0e10*/  NOP ;  /* 0x0000000000007918 */ /* 0x000fc00000000000 */
        /* <DEDUP_REMOVED lines=14> */
.L_x_10:


//--------------------- .nv.shared.reserved.0     --------------------------
	.section	.nv.shared.reserved.0,"aw",@nobits
	.weak		__nv_reservedSMEM_offset_0_alias
	.size		__nv_reservedSMEM_offset_0_alias, 0, 64
	.other		__nv_reservedSMEM_offset_0_alias,@"STO_CUDA_RESERVED_SHARED STV_DEFAULT"
__nv_reservedSMEM_offset_0_alias:
	.zero		0
	.zero		64


//--------------------- .nv.constant0._Z11calPositionPiPsS_ --------------------------
	.section	.nv.constant0._Z11calPositionPiPsS_,"a",@progbits
	.sectionflags	@""
	.align	4
.nv.constant0._Z11calPositionPiPsS_:
	.zero		920


//--------------------- SYMBOLS --------------------------

	.type		.nv.reservedSmem.offset0,@object
	.size		.nv.reservedSmem.offset0,0x4
